//
// Generated by NVIDIA NVVM Compiler
//
// Compiler Build ID: CL-36424714
// Cuda compilation tools, release 13.0, V13.0.88
// Based on NVVM 20.0.0
//

.version 9.0
.target sm_100
.address_size 64

	// .globl	_Z4blurPhS_ii

.visible .entry _Z4blurPhS_ii(
	.param .u64 .ptr .align 1 _Z4blurPhS_ii_param_0,
	.param .u64 .ptr .align 1 _Z4blurPhS_ii_param_1,
	.param .u32 _Z4blurPhS_ii_param_2,
	.param .u32 _Z4blurPhS_ii_param_3
)
{
	.reg .b16 	%rs<6>;
	.reg .b32 	%r<13>;
	.reg .b32 	%f<15>;
	.reg .b64 	%rd<9>;

	ld.param.u64 	%rd1, [_Z4blurPhS_ii_param_0];
	ld.param.u64 	%rd2, [_Z4blurPhS_ii_param_1];
	ld.param.u32 	%r1, [_Z4blurPhS_ii_param_2];
	cvta.to.global.u64 	%rd3, %rd1;
	mov.u32 	%r2, %ctaid.y;
	mov.u32 	%r3, %ntid.y;
	mov.u32 	%r4, %tid.y;
	mad.lo.s32 	%r5, %r2, %r3, %r4;
	mov.u32 	%r6, %ctaid.x;
	mov.u32 	%r7, %ntid.x;
	mov.u32 	%r8, %tid.x;
	mad.lo.s32 	%r9, %r6, %r7, %r8;
	mad.lo.s32 	%r10, %r1, %r5, %r9;
	add.s32 	%r11, %r10, -1;
	cvt.s64.s32 	%rd4, %r11;
	add.s64 	%rd5, %rd3, %rd4;
	ld.global.u8 	%rs1, [%rd5];
	cvt.rn.f32.u16 	%f1, %rs1;
	add.f32 	%f2, %f1, 0f7FC00000;
	ld.global.u8 	%rs2, [%rd5+-1];
	cvt.rn.f32.u16 	%f3, %rs2;
	add.f32 	%f4, %f2, %f3;
	ld.global.u8 	%rs3, [%rd5+2];
	cvt.rn.f32.u16 	%f5, %rs3;
	add.f32 	%f6, %f4, %f5;
	cvt.s64.s32 	%rd6, %r10;
	ld.global.u8 	%rs4, [%rd5+1];
	cvt.rn.f32.u16 	%f7, %rs4;
	add.f32 	%f8, %f6, %f7;
	add.f32 	%f9, %f8, %f1;
	ld.global.u8 	%rs5, [%rd5+3];
	cvt.rn.f32.u16 	%f10, %rs5;
	add.f32 	%f11, %f9, %f10;
	add.f32 	%f12, %f11, %f5;
	add.f32 	%f13, %f12, %f7;
	cvta.to.global.u64 	%rd7, %rd2;
	div.rn.f32 	%f14, %f13, 0f41100000;
	cvt.rzi.u32.f32 	%r12, %f14;
	add.s64 	%rd8, %rd7, %rd6;
	st.global.u8 	[%rd8], %r12;
	ret;

}


// ===== COMPILED SASS (sm_100) =====

	.target	sm_100

	.elftype	@"ET_EXEC"


//--------------------- .note.nv.tkinfo           --------------------------
	.section	.note.nv.tkinfo,"",@"SHT_NOTE"
	.sectionflags	@"SHF_NOTE_NV_TKINFO"
	.tkinfo
        /*0018*/ 	.word	0x00000002
        /*0030*/ 	.string	""
        /*0030*/ 	.string	"ptxas"
        /*0030*/ 	.string	"Cuda compilation tools, release 13.0, V13.0.88"
        /*0030*/ 	.string	"Build cuda_13.0.r13.0/compiler.36424714_0"
        /*0030*/ 	.string	"-arch sm_100 -m 64 "



//--------------------- .note.nv.cuinfo           --------------------------
	.section	.note.nv.cuinfo,"",@"SHT_NOTE"
	.sectionflags	@"SHF_NOTE_NV_CUINFO"
        /*0018*/ 	.short	0x0002
        /*001a*/ 	.short	0x0064
        /*001c*/ 	.short	0x0082
	.zero		2


//--------------------- .nv.info                  --------------------------
	.section	.nv.info,"",@"SHT_CUDA_INFO"
	.align	4


	//----- nvinfo : EIATTR_REGCOUNT
	.align		4
        /*0000*/ 	.byte	0x04, 0x2f
        /*0002*/ 	.short	(.L_1 - .L_0)
	.align		4
.L_0:
        /*0004*/ 	.word	index@(_Z4blurPhS_ii)
        /*0008*/ 	.word	0x0000000d


	//----- nvinfo : EIATTR_FRAME_SIZE
	.align		4
.L_1:
        /*000c*/ 	.byte	0x04, 0x11
        /*000e*/ 	.short	(.L_3 - .L_2)
	.align		4
.L_2:
        /*0010*/ 	.word	index@($__internal_0_$__cuda_sm3x_div_rn_noftz_f32_slowpath)
        /*0014*/ 	.word	0x00000000


	//----- nvinfo : EIATTR_FRAME_SIZE
	.align		4
.L_3:
        /*0018*/ 	.byte	0x04, 0x11
        /*001a*/ 	.short	(.L_5 - .L_4)
	.align		4
.L_4:
        /*001c*/ 	.word	index@(_Z4blurPhS_ii)
        /*0020*/ 	.word	0x00000000


	//----- nvinfo : EIATTR_MIN_STACK_SIZE
	.align		4
.L_5:
        /*0024*/ 	.byte	0x04, 0x12
        /*0026*/ 	.short	(.L_7 - .L_6)
	.align		4
.L_6:
        /*0028*/ 	.word	index@(_Z4blurPhS_ii)
        /*002c*/ 	.word	0x00000000
.L_7:


//--------------------- .nv.compat                --------------------------
	.section	.nv.compat,"",@"SHT_CUDA_COMPAT_INFO"
	.align	4
        /*0000*/ 	.byte	0x02, 0x09, 0x00, 0x00, 0x02, 0x02, 0x01, 0x00, 0x02, 0x05, 0x05, 0x00, 0x03, 0x07, 0x01, 0x01
        /*0010*/ 	.byte	0x02, 0x03, 0x00, 0x00, 0x02, 0x06, 0x01, 0x00, 0x04, 0x0b, 0x08, 0x00, 0x01, 0x00, 0x00, 0x00
        /*0020*/ 	.byte	0x00, 0x00, 0x00, 0x00


//--------------------- .nv.info._Z4blurPhS_ii    --------------------------
	.section	.nv.info._Z4blurPhS_ii,"",@"SHT_CUDA_INFO"
	.sectionflags	@""
	.align	4


	//----- nvinfo : EIATTR_CUDA_API_VERSION
	.align		4
        /*0000*/ 	.byte	0x04, 0x37
        /*0002*/ 	.short	(.L_9 - .L_8)
.L_8:
        /*0004*/ 	.word	0x00000082


	//----- nvinfo : EIATTR_KPARAM_INFO
	.align		4
.L_9:
        /*0008*/ 	.byte	0x04, 0x17
        /*000a*/ 	.short	(.L_11 - .L_10)
.L_10:
        /*000c*/ 	.word	0x00000000
        /*0010*/ 	.short	0x0003
        /*0012*/ 	.short	0x0014
        /*0014*/ 	.byte	0x00, 0xf0, 0x11, 0x00


	//----- nvinfo : EIATTR_KPARAM_INFO
	.align		4
.L_11:
        /*0018*/ 	.byte	0x04, 0x17
        /*001a*/ 	.short	(.L_13 - .L_12)
.L_12:
        /*001c*/ 	.word	0x00000000
        /*0020*/ 	.short	0x0002
        /*0022*/ 	.short	0x0010
        /*0024*/ 	.byte	0x00, 0xf0, 0x11, 0x00


	//----- nvinfo : EIATTR_KPARAM_INFO
	.align		4
.L_13:
        /*0028*/ 	.byte	0x04, 0x17
        /*002a*/ 	.short	(.L_15 - .L_14)
.L_14:
        /*002c*/ 	.word	0x00000000
        /*0030*/ 	.short	0x0001
        /*0032*/ 	.short	0x0008
        /*0034*/ 	.byte	0x00, 0xf5, 0x21, 0x00


	//----- nvinfo : EIATTR_KPARAM_INFO
	.align		4
.L_15:
        /*0038*/ 	.byte	0x04, 0x17
        /*003a*/ 	.short	(.L_17 - .L_16)
.L_16:
        /*003c*/ 	.word	0x00000000
        /*0040*/ 	.short	0x0000
        /*0042*/ 	.short	0x0000
        /*0044*/ 	.byte	0x00, 0xf5, 0x21, 0x00


	//----- nvinfo : EIATTR_SPARSE_MMA_MASK
	.align		4
.L_17:
        /*0048*/ 	.byte	0x03, 0x50
        /*004a*/ 	.short	0x0000


	//----- nvinfo : EIATTR_MAXREG_COUNT
	.align		4
        /*004c*/ 	.byte	0x03, 0x1b
        /*004e*/ 	.short	0x00ff


	//----- nvinfo : EIATTR_MERCURY_ISA_VERSION
	.align		4
        /*0050*/ 	.byte	0x03, 0x5f
        /*0052*/ 	.short	0x0101


	//----- nvinfo : EIATTR_VRC_CTA_INIT_COUNT
	.align		4
        /*0054*/ 	.byte	0x02, 0x4a
	.zero		1
	.zero		1


	//----- nvinfo : EIATTR_EXIT_INSTR_OFFSETS
	.align		4
        /*0058*/ 	.byte	0x04, 0x1c
        /*005a*/ 	.short	(.L_19 - .L_18)


	//   ....[0]....
.L_18:
        /*005c*/ 	.word	0x00000340


	//----- nvinfo : EIATTR_CRS_STACK_SIZE
	.align		4
.L_19:
        /*0060*/ 	.byte	0x04, 0x1e
        /*0062*/ 	.short	(.L_21 - .L_20)
.L_20:
        /*0064*/ 	.word	0x00000000


	//----- nvinfo : EIATTR_CBANK_PARAM_SIZE
	.align		4
.L_21:
        /*0068*/ 	.byte	0x03, 0x19
        /*006a*/ 	.short	0x0018


	//----- nvinfo : EIATTR_PARAM_CBANK
	.align		4
        /*006c*/ 	.byte	0x04, 0x0a
        /*006e*/ 	.short	(.L_23 - .L_22)
	.align		4
.L_22:
        /*0070*/ 	.word	index@(.nv.constant0._Z4blurPhS_ii)
        /*0074*/ 	.short	0x0380
        /*0076*/ 	.short	0x0018


	//----- nvinfo : EIATTR_SW_WAR
	.align		4
.L_23:
        /*0078*/ 	.byte	0x04, 0x36
        /*007a*/ 	.short	(.L_25 - .L_24)
.L_24:
        /*007c*/ 	.word	0x00000008
.L_25:


//--------------------- .nv.callgraph             --------------------------
	.section	.nv.callgraph,"",@"SHT_CUDA_CALLGRAPH"
	.align	4
	.sectionentsize	8
	.align		4
        /*0000*/ 	.word	0x00000000
	.align		4
        /*0004*/ 	.word	0xffffffff
	.align		4
        /*0008*/ 	.word	0x00000000
	.align		4
        /*000c*/ 	.word	0xfffffffe
	.align		4
        /*0010*/ 	.word	0x00000000
	.align		4
        /*0014*/ 	.word	0xfffffffd
	.align		4
        /*0018*/ 	.word	0x00000000
	.align		4
        /*001c*/ 	.word	0xfffffffc


//--------------------- .text._Z4blurPhS_ii       --------------------------
	.section	.text._Z4blurPhS_ii,"ax",@progbits
	.align	128
        .global         _Z4blurPhS_ii
        .type           _Z4blurPhS_ii,@function
        .size           _Z4blurPhS_ii,(.L_x_15 - _Z4blurPhS_ii)
        .other          _Z4blurPhS_ii,@"STO_CUDA_ENTRY STV_DEFAULT"
_Z4blurPhS_ii:
.text._Z4blurPhS_ii:
[----:B------:R-:W-:Y:S01]  /*0000*/  LDC R1, c[0x0][0x37c] ;  /* 0x0000df00ff017b82 */ /* 0x000fe20000000800 */
[----:B------:R-:W0:Y:S07]  /*0010*/  S2R R3, SR_TID.Y ;  /* 0x0000000000037919 */ /* 0x000e2e0000002200 */
[----:B------:R-:W0:Y:S01]  /*0020*/  S2UR UR4, SR_CTAID.Y ;  /* 0x00000000000479c3 */ /* 0x000e220000002600 */
[----:B------:R-:W1:Y:S01]  /*0030*/  LDCU UR6, c[0x0][0x390] ;  /* 0x00007200ff0677ac */ /* 0x000e620008000800 */
[----:B------:R-:W2:Y:S01]  /*0040*/  S2R R5, SR_TID.X ;  /* 0x0000000000057919 */ /* 0x000ea20000002100 */
[----:B------:R-:W3:Y:S05]  /*0050*/  LDCU.64 UR8, c[0x0][0x380] ;  /* 0x00007000ff0877ac */ /* 0x000eea0008000a00 */
[----:B------:R-:W0:Y:S08]  /*0060*/  LDC R2, c[0x0][0x364] ;  /* 0x0000d900ff027b82 */ /* 0x000e300000000800 */
[----:B------:R-:W2:Y:S08]  /*0070*/  S2UR UR5, SR_CTAID.X ;  /* 0x00000000000579c3 */ /* 0x000eb00000002500 */
[----:B------:R-:W2:Y:S01]  /*0080*/  LDC R0, c[0x0][0x360] ;  /* 0x0000d800ff007b82 */ /* 0x000ea20000000800 */
[----:B0-----:R-:W-:-:S02]  /*0090*/  IMAD R2, R2, UR4, R3 ;  /* 0x0000000402027c24 */ /* 0x001fc4000f8e0203 */
[----:B--2---:R-:W-:-:S04]  /*00a0*/  IMAD R3, R0, UR5, R5 ;  /* 0x0000000500037c24 */ /* 0x004fc8000f8e0205 */
[----:B-1----:R-:W-:Y:S01]  /*00b0*/  IMAD R2, R2, UR6, R3 ;  /* 0x0000000602027c24 */ /* 0x002fe2000f8e0203 */
[----:B------:R-:W0:Y:S03]  /*00c0*/  LDCU.64 UR6, c[0x0][0x358] ;  /* 0x00006b00ff0677ac */ /* 0x000e260008000a00 */
[----:B------:R-:W-:-:S05]  /*00d0*/  VIADD R0, R2, 0xffffffff ;  /* 0xffffffff02007836 */ /* 0x000fca0000000000 */
[----:B---3--:R-:W-:-:S04]  /*00e0*/  IADD3 R4, P0, PT, R0, UR8, RZ ;  /* 0x0000000800047c10 */ /* 0x008fc8000ff1e0ff */
[----:B------:R-:W-:-:S05]  /*00f0*/  LEA.HI.X.SX32 R5, R0, UR9, 0x1, P0 ;  /* 0x0000000900057c11 */ /* 0x000fca00080f0eff */
[----:B0-----:R-:W2:Y:S04]  /*0100*/  LDG.E.U8 R0, desc[UR6][R4.64] ;  /* 0x0000000604007981 */ /* 0x001ea8000c1e1100 */
[----:B------:R-:W3:Y:S04]  /*0110*/  LDG.E.U8 R3, desc[UR6][R4.64+-0x1] ;  /* 0xffffff0604037981 */ /* 0x000ee8000c1e1100 */
[----:B------:R-:W4:Y:S04]  /*0120*/  LDG.E.U8 R7, desc[UR6][R4.64+0x2] ;  /* 0x0000020604077981 */ /* 0x000f28000c1e1100 */
[----:B------:R-:W5:Y:S04]  /*0130*/  LDG.E.U8 R9, desc[UR6][R4.64+0x1] ;  /* 0x0000010604097981 */ /* 0x000f68000c1e1100 */
[----:B------:R0:W5:Y:S01]  /*0140*/  LDG.E.U8 R10, desc[UR6][R4.64+0x3] ;  /* 0x00000306040a7981 */ /* 0x000162000c1e1100 */
[----:B------:R-:W-:Y:S01]  /*0150*/  BSSY.RECONVERGENT B1, `(.L_x_0) ;  /* 0x0000019000017945 */ /* 0x000fe20003800200 */
[----:B0-----:R-:W-:-:S02]  /*0160*/  IMAD.MOV.U32 R5, RZ, RZ, 0x3de38e39 ;  /* 0x3de38e39ff057424 */ /* 0x001fc400078e00ff */
[----:B------:R-:W-:-:S04]  /*0170*/  IMAD.MOV.U32 R4, RZ, RZ, 0x41100000 ;  /* 0x41100000ff047424 */ /* 0x000fc800078e00ff */
[----:B------:R-:W-:Y:S01]  /*0180*/  FFMA R4, R5, -R4, 1 ;  /* 0x3f80000005047423 */ /* 0x000fe20000000804 */
[----:B--2---:R-:W-:Y:S02]  /*0190*/  I2FP.F32.U32 R0, R0 ;  /* 0x0000000000007245 */ /* 0x004fe40000201000 */
[----:B---3--:R-:W-:-:S03]  /*01a0*/  I2FP.F32.U32 R6, R3 ;  /* 0x0000000300067245 */ /* 0x008fc60000201000 */
[----:B------:R-:W-:Y:S01]  /*01b0*/  FADD R3, R0, +QNAN ;  /* 0x7fc0000000037421 */ /* 0x000fe20000000000 */
[----:B----4-:R-:W-:-:S03]  /*01c0*/  I2FP.F32.U32 R8, R7 ;  /* 0x0000000700087245 */ /* 0x010fc60000201000 */
[----:B------:R-:W-:Y:S01]  /*01d0*/  FADD R3, R3, R6 ;  /* 0x0000000603037221 */ /* 0x000fe20000000000 */
[----:B-----5:R-:W-:-:S03]  /*01e0*/  I2FP.F32.U32 R6, R9 ;  /* 0x0000000900067245 */ /* 0x020fc60000201000 */
[----:B------:R-:W-:Y:S01]  /*01f0*/  FADD R3, R3, R8 ;  /* 0x0000000803037221 */ /* 0x000fe20000000000 */
[----:B------:R-:W-:-:S03]  /*0200*/  I2FP.F32.U32 R10, R10 ;  /* 0x0000000a000a7245 */ /* 0x000fc60000201000 */
[----:B------:R-:W-:-:S04]  /*0210*/  FADD R3, R3, R6 ;  /* 0x0000000603037221 */ /* 0x000fc80000000000 */
[----:B------:R-:W-:-:S04]  /*0220*/  FADD R3, R0, R3 ;  /* 0x0000000300037221 */ /* 0x000fc80000000000 */
[----:B------:R-:W-:-:S04]  /*0230*/  FADD R3, R3, R10 ;  /* 0x0000000a03037221 */ /* 0x000fc80000000000 */
[----:B------:R-:W-:-:S04]  /*0240*/  FADD R3, R8, R3 ;  /* 0x0000000308037221 */ /* 0x000fc80000000000 */
[----:B------:R-:W-:Y:S01]  /*0250*/  FADD R0, R6, R3 ;  /* 0x0000000306007221 */ /* 0x000fe20000000000 */
[----:B------:R-:W-:-:S03]  /*0260*/  FFMA R3, R4, R5, 0.11111111193895339966 ;  /* 0x3de38e3904037423 */ /* 0x000fc60000000005 */
[----:B------:R-:W0:Y:S01]  /*0270*/  FCHK P0, R0, 9 ;  /* 0x4110000000007902 */ /* 0x000e220000000000 */
[----:B------:R-:W-:-:S04]  /*0280*/  FFMA R4, R0, R3, RZ ;  /* 0x0000000300047223 */ /* 0x000fc800000000ff */
[----:B------:R-:W-:-:S04]  /*0290*/  FFMA R5, R4, -9, R0 ;  /* 0xc110000004057823 */ /* 0x000fc80000000000 */
[----:B------:R-:W-:Y:S01]  /*02a0*/  FFMA R3, R3, R5, R4 ;  /* 0x0000000503037223 */ /* 0x000fe20000000004 */
[----:B0-----:R-:W-:Y:S06]  /*02b0*/  @!P0 BRA `(.L_x_1) ;  /* 0x0000000000088947 */ /* 0x001fec0003800000 */
[----:B------:R-:W-:-:S07]  /*02c0*/  MOV R4, 0x2e0 ;  /* 0x000002e000047802 */ /* 0x000fce0000000f00 */
[----:B------:R-:W-:Y:S05]  /*02d0*/  CALL.REL.NOINC `($__internal_0_$__cuda_sm3x_div_rn_noftz_f32_slowpath) ;  /* 0x00000000001c7944 */ /* 0x000fea0003c00000 */
.L_x_1:
[----:B------:R-:W-:Y:S05]  /*02e0*/  BSYNC.RECONVERGENT B1 ;  /* 0x0000000000017941 */ /* 0x000fea0003800200 */
.L_x_0:
[----:B------:R-:W0:Y:S01]  /*02f0*/  LDCU.64 UR4, c[0x0][0x388] ;  /* 0x00007100ff0477ac */ /* 0x000e220008000a00 */
[----:B------:R-:W1:Y:S01]  /*0300*/  F2I.U32.TRUNC.NTZ R3, R3 ;  /* 0x0000000300037305 */ /* 0x000e62000020f000 */
[----:B0-----:R-:W-:-:S04]  /*0310*/  IADD3 R4, P0, PT, R2, UR4, RZ ;  /* 0x0000000402047c10 */ /* 0x001fc8000ff1e0ff */
[----:B------:R-:W-:-:S05]  /*0320*/  LEA.HI.X.SX32 R5, R2, UR5, 0x1, P0 ;  /* 0x0000000502057c11 */ /* 0x000fca00080f0eff */
[----:B-1----:R-:W-:Y:S01]  /*0330*/  STG.E.U8 desc[UR6][R4.64], R3 ;  /* 0x0000000304007986 */ /* 0x002fe2000c101106 */
[----:B------:R-:W-:Y:S05]  /*0340*/  EXIT ;  /* 0x000000000000794d */ /* 0x000fea0003800000 */
        .weak           $__internal_0_$__cuda_sm3x_div_rn_noftz_f32_slowpath
        .type           $__internal_0_$__cuda_sm3x_div_rn_noftz_f32_slowpath,@function
        .size           $__internal_0_$__cuda_sm3x_div_rn_noftz_f32_slowpath,(.L_x_15 - $__internal_0_$__cuda_sm3x_div_rn_noftz_f32_slowpath)
$__internal_0_$__cuda_sm3x_div_rn_noftz_f32_slowpath:
[--C-:B------:R-:W-:Y:S01]  /*0350*/  SHF.R.U32.HI R3, RZ, 0x17, R0.reuse ;  /* 0x00000017ff037819 */ /* 0x100fe20000011600 */
[----:B------:R-:W-:Y:S04]  /*0360*/  BSSY.RECONVERGENT B0, `(.L_x_2) ;  /* 0x000005c000007945 */ /* 0x000fe80003800200 */
[----:B------:R-:W-:Y:S01]  /*0370*/  BSSY.RELIABLE B2, `(.L_x_3) ;  /* 0x000001a000027945 */ /* 0x000fe20003800100 */
[----:B------:R-:W-:Y:S01]  /*0380*/  IMAD.MOV.U32 R5, RZ, RZ, R0 ;  /* 0x000000ffff057224 */ /* 0x000fe200078e0000 */
[----:B------:R-:W-:-:S05]  /*0390*/  LOP3.LUT R3, R3, 0xff, RZ, 0xc0, !PT ;  /* 0x000000ff03037812 */ /* 0x000fca00078ec0ff */
[----:B------:R-:W-:-:S05]  /*03a0*/  VIADD R7, R3, 0xffffffff ;  /* 0xffffffff03077836 */ /* 0x000fca0000000000 */
[----:B------:R-:W-:-:S13]  /*03b0*/  ISETP.GT.U32.OR P0, PT, R7, 0xfd, !PT ;  /* 0x000000fd0700780c */ /* 0x000fda0007f04470 */
[----:B------:R-:W-:Y:S01]  /*03c0*/  @!P0 IMAD.MOV.U32 R6, RZ, RZ, RZ ;  /* 0x000000ffff068224 */ /* 0x000fe200078e00ff */
[----:B------:R-:W-:Y:S06]  /*03d0*/  @!P0 BRA `(.L_x_4) ;  /* 0x00000000004c8947 */ /* 0x000fec0003800000 */
[----:B------:R-:W-:-:S13]  /*03e0*/  FSETP.GTU.FTZ.AND P0, PT, |R0|, +INF , PT ;  /* 0x7f8000000000780b */ /* 0x000fda0003f1c200 */
[----:B------:R-:W-:Y:S05]  /*03f0*/  @P0 BREAK.RELIABLE B2 ;  /* 0x0000000000020942 */ /* 0x000fea0003800100 */
[----:B------:R-:W-:Y:S05]  /*0400*/  @P0 BRA `(.L_x_5) ;  /* 0x0000000400400947 */ /* 0x000fea0003800000 */
[----:B------:R-:W-:-:S05]  /*0410*/  IMAD.MOV.U32 R6, RZ, RZ, 0x41100000 ;  /* 0x41100000ff067424 */ /* 0x000fca00078e00ff */
[----:B------:R-:W-:-:S13]  /*0420*/  LOP3.LUT P0, RZ, R6, 0x7fffffff, R5, 0xc8, !PT ;  /* 0x7fffffff06ff7812 */ /* 0x000fda000780c805 */
[----:B------:R-:W-:Y:S05]  /*0430*/  @!P0 BREAK.RELIABLE B2 ;  /* 0x0000000000028942 */ /* 0x000fea0003800100 */
[----:B------:R-:W-:Y:S05]  /*0440*/  @!P0 BRA `(.L_x_6) ;  /* 0x0000000400288947 */ /* 0x000fea0003800000 */
[----:B------:R-:W-:-:S13]  /*0450*/  LOP3.LUT P0, RZ, R5, 0x7fffffff, RZ, 0xc0, !PT ;  /* 0x7fffffff05ff7812 */ /* 0x000fda000780c0ff */
[----:B------:R-:W-:Y:S05]  /*0460*/  @!P0 BREAK.RELIABLE B2 ;  /* 0x0000000000028942 */ /* 0x000fea0003800100 */
[----:B------:R-:W-:Y:S05]  /*0470*/  @!P0 BRA `(.L_x_7) ;  /* 0x0000000400148947 */ /* 0x000fea0003800000 */
[----:B------:R-:W-:Y:S02]  /*0480*/  FSETP.NEU.FTZ.AND P0, PT, |R0|, +INF , PT ;  /* 0x7f8000000000780b */ /* 0x000fe40003f1d200 */
[----:B------:R-:W-:-:S04]  /*0490*/  LOP3.LUT P1, RZ, R6, 0x7fffffff, RZ, 0xc0, !PT ;  /* 0x7fffffff06ff7812 */ /* 0x000fc8000782c0ff */
[----:B------:R-:W-:-:S13]  /*04a0*/  PLOP3.LUT P0, PT, P0, P1, PT, 0x2f, 0xf2 ;  /* 0x0000000000f2781c */ /* 0x000fda0000702577 */
[----:B------:R-:W-:Y:S05]  /*04b0*/  @P0 BREAK.RELIABLE B2 ;  /* 0x0000000000020942 */ /* 0x000fea0003800100 */
[----:B------:R-:W-:Y:S05]  /*04c0*/  @P0 BRA `(.L_x_8) ;  /* 0x0000000000f40947 */ /* 0x000fea0003800000 */
[----:B------:R-:W-:-:S13]  /*04d0*/  ISETP.GE.AND P0, PT, R7, RZ, PT ;  /* 0x000000ff0700720c */ /* 0x000fda0003f06270 */
[----:B------:R-:W-:Y:S02]  /*04e0*/  @P0 IMAD.MOV.U32 R6, RZ, RZ, RZ ;  /* 0x000000ffff060224 */ /* 0x000fe400078e00ff */
[----:B------:R-:W-:Y:S01]  /*04f0*/  @!P0 FFMA R5, R0, 1.84467440737095516160e+19, RZ ;  /* 0x5f80000000058823 */ /* 0x000fe200000000ff */
[----:B------:R-:W-:-:S07]  /*0500*/  @!P0 IMAD.MOV.U32 R6, RZ, RZ, -0x40 ;  /* 0xffffffc0ff068424 */ /* 0x000fce00078e00ff */
.L_x_4:
[----:B------:R-:W-:Y:S05]  /*0510*/  BSYNC.RELIABLE B2 ;  /* 0x0000000000027941 */ /* 0x000fea0003800100 */
.L_x_3:
[----:B------:R-:W-:Y:S01]  /*0520*/  UMOV UR4, 0x41100000 ;  /* 0x4110000000047882 */ /* 0x000fe20000000000 */
[----:B------:R-:W-:Y:S01]  /*0530*/  VIADD R3, R3, 0xffffff81 ;  /* 0xffffff8103037836 */ /* 0x000fe20000000000 */
[----:B------:R-:W-:Y:S01]  /*0540*/  UIADD3 UR4, UPT, UPT, UR4, -0x1800000, URZ ;  /* 0xfe80000004047890 */ /* 0x000fe2000fffe0ff */
[----:B------:R-:W-:Y:S02]  /*0550*/  BSSY.RECONVERGENT B2, `(.L_x_9) ;  /* 0x0000033000027945 */ /* 0x000fe40003800200 */
[----:B------:R-:W-:Y:S01]  /*0560*/  IMAD R0, R3, -0x800000, R5 ;  /* 0xff80000003007824 */ /* 0x000fe200078e0205 */
[----:B------:R-:W-:Y:S02]  /*0570*/  IADD3 R6, PT, PT, R6, -0x3, R3 ;  /* 0xfffffffd06067810 */ /* 0x000fe40007ffe003 */
[----:B------:R-:W-:-:S03]  /*0580*/  FADD.FTZ R9, -RZ, -UR4 ;  /* 0x80000004ff097e21 */ /* 0x000fc60008010100 */
[----:B------:R-:W0:Y:S02]  /*0590*/  MUFU.RCP R7, UR4 ;  /* 0x0000000400077d08 */ /* 0x000e240008001000 */
[----:B0-----:R-:W-:-:S04]  /*05a0*/  FFMA R8, R7, R9, 1 ;  /* 0x3f80000007087423 */ /* 0x001fc80000000009 */
[----:B------:R-:W-:-:S04]  /*05b0*/  FFMA R7, R7, R8, R7 ;  /* 0x0000000807077223 */ /* 0x000fc80000000007 */
[----:B------:R-:W-:-:S04]  /*05c0*/  FFMA R8, R0, R7, RZ ;  /* 0x0000000700087223 */ /* 0x000fc800000000ff */
[----:B------:R-:W-:-:S04]  /*05d0*/  FFMA R5, R9, R8, R0 ;  /* 0x0000000809057223 */ /* 0x000fc80000000000 */
[----:B------:R-:W-:-:S04]  /*05e0*/  FFMA R8, R7, R5, R8 ;  /* 0x0000000507087223 */ /* 0x000fc80000000008 */
[----:B------:R-:W-:-:S04]  /*05f0*/  FFMA R9, R9, R8, R0 ;  /* 0x0000000809097223 */ /* 0x000fc80000000000 */
[----:B------:R-:W-:-:S05]  /*0600*/  FFMA R5, R7, R9, R8 ;  /* 0x0000000907057223 */ /* 0x000fca0000000008 */
[----:B------:R-:W-:-:S04]  /*0610*/  SHF.R.U32.HI R0, RZ, 0x17, R5 ;  /* 0x00000017ff007819 */ /* 0x000fc80000011605 */
[----:B------:R-:W-:-:S05]  /*0620*/  LOP3.LUT R0, R0, 0xff, RZ, 0xc0, !PT ;  /* 0x000000ff00007812 */ /* 0x000fca00078ec0ff */
[----:B------:R-:W-:-:S04]  /*0630*/  IMAD.IADD R10, R0, 0x1, R6 ;  /* 0x00000001000a7824 */ /* 0x000fc800078e0206 */
[----:B------:R-:W-:-:S05]  /*0640*/  VIADD R0, R10, 0xffffffff ;  /* 0xffffffff0a007836 */ /* 0x000fca0000000000 */
[----:B------:R-:W-:-:S13]  /*0650*/  ISETP.GE.U32.AND P0, PT, R0, 0xfe, PT ;  /* 0x000000fe0000780c */ /* 0x000fda0003f06070 */
[----:B------:R-:W-:Y:S05]  /*0660*/  @!P0 BRA `(.L_x_10) ;  /* 0x0000000000808947 */ /* 0x000fea0003800000 */
[----:B------:R-:W-:-:S13]  /*0670*/  ISETP.GT.AND P0, PT, R10, 0xfe, PT ;  /* 0x000000fe0a00780c */ /* 0x000fda0003f04270 */
[----:B------:R-:W-:Y:S05]  /*0680*/  @P0 BRA `(.L_x_11) ;  /* 0x00000000006c0947 */ /* 0x000fea0003800000 */
[----:B------:R-:W-:-:S13]  /*0690*/  ISETP.GE.AND P0, PT, R10, 0x1, PT ;  /* 0x000000010a00780c */ /* 0x000fda0003f06270 */
[----:B------:R-:W-:Y:S05]  /*06a0*/  @P0 BRA `(.L_x_12) ;  /* 0x0000000000740947 */ /* 0x000fea0003800000 */
[----:B------:R-:W-:Y:S02]  /*06b0*/  ISETP.GE.AND P0, PT, R10, -0x18, PT ;  /* 0xffffffe80a00780c */ /* 0x000fe40003f06270 */
[----:B------:R-:W-:-:S11]  /*06c0*/  LOP3.LUT R5, R5, 0x80000000, RZ, 0xc0, !PT ;  /* 0x8000000005057812 */ /* 0x000fd600078ec0ff */
[----:B------:R-:W-:Y:S05]  /*06d0*/  @!P0 BRA `(.L_x_12) ;  /* 0x0000000000688947 */ /* 0x000fea0003800000 */
[CCC-:B------:R-:W-:Y:S01]  /*06e0*/  FFMA.RZ R0, R7.reuse, R9.reuse, R8.reuse ;  /* 0x0000000907007223 */ /* 0x1c0fe2000000c008 */
[C---:B------:R-:W-:Y:S01]  /*06f0*/  VIADD R6, R10.reuse, 0x20 ;  /* 0x000000200a067836 */ /* 0x040fe20000000000 */
[C---:B------:R-:W-:Y:S02]  /*0700*/  ISETP.NE.AND P2, PT, R10.reuse, RZ, PT ;  /* 0x000000ff0a00720c */ /* 0x040fe40003f45270 */
[----:B------:R-:W-:Y:S02]  /*0710*/  ISETP.NE.AND P1, PT, R10, RZ, PT ;  /* 0x000000ff0a00720c */ /* 0x000fe40003f25270 */
[----:B------:R-:W-:Y:S01]  /*0720*/  LOP3.LUT R3, R0, 0x7fffff, RZ, 0xc0, !PT ;  /* 0x007fffff00037812 */ /* 0x000fe200078ec0ff */
[CCC-:B------:R-:W-:Y:S01]  /*0730*/  FFMA.RP R0, R7.reuse, R9.reuse, R8.reuse ;  /* 0x0000000907007223 */ /* 0x1c0fe20000008008 */
[----:B------:R-:W-:Y:S01]  /*0740*/  FFMA.RM R7, R7, R9, R8 ;  /* 0x0000000907077223 */ /* 0x000fe20000004008 */
[----:B------:R-:W-:Y:S01]  /*0750*/  IMAD.MOV R8, RZ, RZ, -R10 ;  /* 0x000000ffff087224 */ /* 0x000fe200078e0a0a */
[----:B------:R-:W-:-:S03]  /*0760*/  LOP3.LUT R3, R3, 0x800000, RZ, 0xfc, !PT ;  /* 0x0080000003037812 */ /* 0x000fc600078efcff */
[----:B------:R-:W-:Y:S02]  /*0770*/  FSETP.NEU.FTZ.AND P0, PT, R0, R7, PT ;  /* 0x000000070000720b */ /* 0x000fe40003f1d000 */
[----:B------:R-:W-:Y:S02]  /*0780*/  SHF.L.U32 R6, R3, R6, RZ ;  /* 0x0000000603067219 */ /* 0x000fe400000006ff */
[----:B------:R-:W-:Y:S02]  /*0790*/  SEL R0, R8, RZ, P2 ;  /* 0x000000ff08007207 */ /* 0x000fe40001000000 */
[----:B------:R-:W-:Y:S02]  /*07a0*/  ISETP.NE.AND P1, PT, R6, RZ, P1 ;  /* 0x000000ff0600720c */ /* 0x000fe40000f25270 */
[----:B------:R-:W-:Y:S02]  /*07b0*/  SHF.R.U32.HI R0, RZ, R0, R3 ;  /* 0x00000000ff007219 */ /* 0x000fe40000011603 */
[----:B------:R-:W-:-:S02]  /*07c0*/  PLOP3.LUT P0, PT, P0, P1, PT, 0xf8, 0x8f ;  /* 0x00000000008f781c */ /* 0x000fc40000703f70 */
[----:B------:R-:W-:Y:S02]  /*07d0*/  SHF.R.U32.HI R6, RZ, 0x1, R0 ;  /* 0x00000001ff067819 */ /* 0x000fe40000011600 */
[----:B------:R-:W-:-:S04]  /*07e0*/  SEL R3, RZ, 0x1, !P0 ;  /* 0x00000001ff037807 */ /* 0x000fc80004000000 */
[----:B------:R-:W-:-:S04]  /*07f0*/  LOP3.LUT R3, R3, 0x1, R6, 0xf8, !PT ;  /* 0x0000000103037812 */ /* 0x000fc800078ef806 */
[----:B------:R-:W-:-:S05]  /*0800*/  LOP3.LUT R3, R3, R0, RZ, 0xc0, !PT ;  /* 0x0000000003037212 */ /* 0x000fca00078ec0ff */
[----:B------:R-:W-:-:S05]  /*0810*/  IMAD.IADD R6, R6, 0x1, R3 ;  /* 0x0000000106067824 */ /* 0x000fca00078e0203 */
[----:B------:R-:W-:Y:S01]  /*0820*/  LOP3.LUT R5, R6, R5, RZ, 0xfc, !PT ;  /* 0x0000000506057212 */ /* 0x000fe200078efcff */
[----:B------:R-:W-:Y:S06]  /*0830*/  BRA `(.L_x_12) ;  /* 0x0000000000107947 */ /* 0x000fec0003800000 */
.L_x_11:
[----:B------:R-:W-:-:S04]  /*0840*/  LOP3.LUT R5, R5, 0x80000000, RZ, 0xc0, !PT ;  /* 0x8000000005057812 */ /* 0x000fc800078ec0ff */
[----:B------:R-:W-:Y:S01]  /*0850*/  LOP3.LUT R5, R5, 0x7f800000, RZ, 0xfc, !PT ;  /* 0x7f80000005057812 */ /* 0x000fe200078efcff */
[----:B------:R-:W-:Y:S06]  /*0860*/  BRA `(.L_x_12) ;  /* 0x0000000000047947 */ /* 0x000fec0003800000 */
.L_x_10:
[----:B------:R-:W-:-:S07]  /*0870*/  IMAD R5, R6, 0x800000, R5 ;  /* 0x0080000006057824 */ /* 0x000fce00078e0205 */
.L_x_12:
[----:B------:R-:W-:Y:S05]  /*0880*/  BSYNC.RECONVERGENT B2 ;  /* 0x0000000000027941 */ /* 0x000fea0003800200 */
.L_x_9:
[----:B------:R-:W-:Y:S05]  /*0890*/  BRA `(.L_x_13) ;  /* 0x0000000000207947 */ /* 0x000fea0003800000 */
.L_x_8:
[----:B------:R-:W-:-:S04]  /*08a0*/  LOP3.LUT R5, R6, 0x80000000, R5, 0x48, !PT ;  /* 0x8000000006057812 */ /* 0x000fc800078e4805 */
[----:B------:R-:W-:Y:S01]  /*08b0*/  LOP3.LUT R5, R5, 0x7f800000, RZ, 0xfc, !PT ;  /* 0x7f80000005057812 */ /* 0x000fe200078efcff */
[----:B------:R-:W-:Y:S06]  /*08c0*/  BRA `(.L_x_13) ;  /* 0x0000000000147947 */ /* 0x000fec0003800000 */
.L_x_7:
[----:B------:R-:W-:Y:S01]  /*08d0*/  LOP3.LUT R5, R6, 0x80000000, R5, 0x48, !PT ;  /* 0x8000000006057812 */ /* 0x000fe200078e4805 */
[----:B------:R-:W-:Y:S06]  /*08e0*/  BRA `(.L_x_13) ;  /* 0x00000000000c7947 */ /* 0x000fec0003800000 */
.L_x_6:
[----:B------:R-:W0:Y:S01]  /*08f0*/  MUFU.RSQ R5, -QNAN ;  /* 0xffc0000000057908 */ /* 0x000e220000001400 */
[----:B------:R-:W-:Y:S05]  /*0900*/  BRA `(.L_x_13) ;  /* 0x0000000000047947 */ /* 0x000fea0003800000 */
.L_x_5:
[----:B------:R-:W-:-:S07]  /*0910*/  FADD.FTZ R5, R0, 9 ;  /* 0x4110000000057421 */ /* 0x000fce0000010000 */
.L_x_13:
[----:B------:R-:W-:Y:S05]  /*0920*/  BSYNC.RECONVERGENT B0 ;  /* 0x0000000000007941 */ /* 0x000fea0003800200 */
.L_x_2:
[----:B0-----:R-:W-:Y:S02]  /*0930*/  IMAD.MOV.U32 R3, RZ, RZ, R5 ;  /* 0x000000ffff037224 */ /* 0x001fe400078e0005 */
[----:B------:R-:W-:-:S04]  /*0940*/  IMAD.MOV.U32 R5, RZ, RZ, 0x0 ;  /* 0x00000000ff057424 */ /* 0x000fc800078e00ff */
[----:B------:R-:W-:Y:S05]  /*0950*/  RET.REL.NODEC R4 `(_Z4blurPhS_ii) ;  /* 0xfffffff404a87950 */ /* 0x000fea0003c3ffff */
.L_x_14:
[----:B------:R-:W-:-:S00]  /*0960*/  BRA `(.L_x_14) ;  /* 0xfffffffc00fc7947 */ /* 0x000fc0000383ffff */
[----:B------:R-:W-:-:S00]  /*0970*/  NOP ;  /* 0x0000000000007918 */ /* 0x000fc00000000000 */
        /* <DEDUP_REMOVED lines=8> */
.L_x_15:


//--------------------- .nv.shared.reserved.0     --------------------------
	.section	.nv.shared.reserved.0,"aw",@nobits
	.weak		__nv_reservedSMEM_offset_0_alias
	.size		__nv_reservedSMEM_offset_0_alias, 0, 64
	.other		__nv_reservedSMEM_offset_0_alias,@"STO_CUDA_RESERVED_SHARED STV_DEFAULT"
__nv_reservedSMEM_offset_0_alias:
	.zero		0
	.zero		64


//--------------------- .nv.constant0._Z4blurPhS_ii --------------------------
	.section	.nv.constant0._Z4blurPhS_ii,"a",@progbits
	.sectionflags	@""
	.align	4
.nv.constant0._Z4blurPhS_ii:
	.zero		920


//--------------------- SYMBOLS --------------------------

	.type		.nv.reservedSmem.offset0,@object
	.size		.nv.reservedSmem.offset0,0x4
